//
// Generated by NVIDIA NVVM Compiler
//
// Compiler Build ID: CL-36424714
// Cuda compilation tools, release 13.0, V13.0.88
// Based on NVVM 20.0.0
//

.version 9.0
.target sm_100
.address_size 64

	// .globl	_Z6kernelPdS_m

.visible .entry _Z6kernelPdS_m(
	.param .u64 .ptr .align 1 _Z6kernelPdS_m_param_0,
	.param .u64 .ptr .align 1 _Z6kernelPdS_m_param_1,
	.param .u64 _Z6kernelPdS_m_param_2
)
{
	.reg .pred 	%p<6>;
	.reg .b32 	%r<16>;
	.reg .b64 	%rd<46>;
	.reg .b64 	%fd<19>;

	ld.param.u64 	%rd2, [_Z6kernelPdS_m_param_0];
	ld.param.u64 	%rd3, [_Z6kernelPdS_m_param_1];
	ld.param.u64 	%rd5, [_Z6kernelPdS_m_param_2];
	mov.u32 	%r2, %ctaid.x;
	mov.u32 	%r3, %ntid.x;
	mov.u32 	%r4, %tid.x;
	mad.lo.s32 	%r1, %r2, %r3, %r4;
	mov.u32 	%r5, %ctaid.y;
	mov.u32 	%r6, %ntid.y;
	mov.u32 	%r7, %tid.y;
	mad.lo.s32 	%r8, %r5, %r6, %r7;
	cvt.s64.s32 	%rd6, %r1;
	add.s64 	%rd7, %rd5, -1;
	cvt.u64.u32 	%rd1, %r8;
	max.u64 	%rd8, %rd6, %rd1;
	setp.ge.u64 	%p1, %rd8, %rd7;
	setp.lt.s32 	%p2, %r1, 1;
	or.pred  	%p3, %p2, %p1;
	setp.eq.s32 	%p4, %r8, 0;
	or.pred  	%p5, %p3, %p4;
	@%p5 bra 	$L__BB0_2;
	cvt.u32.u64 	%r10, %rd1;
	cvta.to.global.u64 	%rd9, %rd2;
	cvta.to.global.u64 	%rd10, %rd3;
	cvt.u32.u64 	%r11, %rd5;
	mad.lo.s32 	%r12, %r1, %r11, %r10;
	add.s32 	%r13, %r1, -1;
	cvt.u64.u32 	%rd11, %r13;
	mul.lo.s64 	%rd12, %rd5, %rd11;
	add.s32 	%r14, %r10, -1;
	cvt.u64.u32 	%rd13, %r14;
	add.s64 	%rd14, %rd12, %rd13;
	shl.b64 	%rd15, %rd14, 3;
	add.s64 	%rd16, %rd9, %rd15;
	ld.global.f64 	%fd1, [%rd16];
	add.s64 	%rd17, %rd12, %rd1;
	shl.b64 	%rd18, %rd17, 3;
	add.s64 	%rd19, %rd9, %rd18;
	ld.global.f64 	%fd2, [%rd19];
	add.f64 	%fd3, %fd1, %fd2;
	ld.global.f64 	%fd4, [%rd19+8];
	add.f64 	%fd5, %fd3, %fd4;
	cvt.u64.u32 	%rd20, %r1;
	mul.lo.s64 	%rd21, %rd5, %rd20;
	add.s64 	%rd22, %rd21, %rd13;
	shl.b64 	%rd23, %rd22, 3;
	add.s64 	%rd24, %rd9, %rd23;
	ld.global.f64 	%fd6, [%rd24];
	add.f64 	%fd7, %fd5, %fd6;
	add.s64 	%rd25, %rd21, %rd1;
	shl.b64 	%rd26, %rd25, 3;
	add.s64 	%rd27, %rd9, %rd26;
	ld.global.f64 	%fd8, [%rd27];
	add.f64 	%fd9, %fd7, %fd8;
	ld.global.f64 	%fd10, [%rd27+8];
	add.f64 	%fd11, %fd9, %fd10;
	add.s32 	%r15, %r1, 1;
	cvt.u64.u32 	%rd28, %r15;
	mul.lo.s64 	%rd29, %rd5, %rd28;
	add.s64 	%rd30, %rd29, %rd13;
	shl.b64 	%rd31, %rd30, 3;
	add.s64 	%rd32, %rd9, %rd31;
	ld.global.f64 	%fd12, [%rd32];
	add.f64 	%fd13, %fd11, %fd12;
	add.s64 	%rd33, %rd29, %rd1;
	shl.b64 	%rd34, %rd33, 3;
	add.s64 	%rd35, %rd9, %rd34;
	ld.global.f64 	%fd14, [%rd35];
	add.f64 	%fd15, %fd13, %fd14;
	ld.global.f64 	%fd16, [%rd35+8];
	add.f64 	%fd17, %fd15, %fd16;
	div.rn.f64 	%fd18, %fd17, 0d4022000000000000;
	mul.wide.s32 	%rd36, %r12, 8;
	add.s64 	%rd37, %rd10, %rd36;
	st.global.f64 	[%rd37], %fd18;
	shr.u64 	%rd38, %rd5, 1;
	add.s64 	%rd39, %rd38, -1;
	mad.lo.s64 	%rd40, %rd39, %rd5, %rd38;
	shl.b64 	%rd41, %rd40, 3;
	add.s64 	%rd42, %rd10, %rd41;
	mov.b64 	%rd43, 4652007308841189376;
	st.global.u64 	[%rd42+-8], %rd43;
	shl.b64 	%rd44, %rd5, 3;
	add.s64 	%rd45, %rd42, %rd44;
	st.global.u64 	[%rd45+-8], %rd43;
	st.global.u64 	[%rd42], %rd43;
	st.global.u64 	[%rd45], %rd43;
$L__BB0_2:
	ret;

}


// ===== COMPILED SASS (sm_100) =====

	.target	sm_100

	.elftype	@"ET_EXEC"


//--------------------- .note.nv.tkinfo           --------------------------
	.section	.note.nv.tkinfo,"",@"SHT_NOTE"
	.sectionflags	@"SHF_NOTE_NV_TKINFO"
	.tkinfo
        /*0018*/ 	.word	0x00000002
        /*0030*/ 	.string	""
        /*0030*/ 	.string	"ptxas"
        /*0030*/ 	.string	"Cuda compilation tools, release 13.0, V13.0.88"
        /*0030*/ 	.string	"Build cuda_13.0.r13.0/compiler.36424714_0"
        /*0030*/ 	.string	"-arch sm_100 -m 64 "



//--------------------- .note.nv.cuinfo           --------------------------
	.section	.note.nv.cuinfo,"",@"SHT_NOTE"
	.sectionflags	@"SHF_NOTE_NV_CUINFO"
        /*0018*/ 	.short	0x0002
        /*001a*/ 	.short	0x0064
        /*001c*/ 	.short	0x0082
	.zero		2


//--------------------- .nv.info                  --------------------------
	.section	.nv.info,"",@"SHT_CUDA_INFO"
	.align	4


	//----- nvinfo : EIATTR_REGCOUNT
	.align		4
        /*0000*/ 	.byte	0x04, 0x2f
        /*0002*/ 	.short	(.L_1 - .L_0)
	.align		4
.L_0:
        /*0004*/ 	.word	index@(_Z6kernelPdS_m)
        /*0008*/ 	.word	0x0000001e


	//----- nvinfo : EIATTR_FRAME_SIZE
	.align		4
.L_1:
        /*000c*/ 	.byte	0x04, 0x11
        /*000e*/ 	.short	(.L_3 - .L_2)
	.align		4
.L_2:
        /*0010*/ 	.word	index@($__internal_0_$__cuda_sm20_div_rn_f64_full)
        /*0014*/ 	.word	0x00000000


	//----- nvinfo : EIATTR_FRAME_SIZE
	.align		4
.L_3:
        /*0018*/ 	.byte	0x04, 0x11
        /*001a*/ 	.short	(.L_5 - .L_4)
	.align		4
.L_4:
        /*001c*/ 	.word	index@(_Z6kernelPdS_m)
        /*0020*/ 	.word	0x00000000


	//----- nvinfo : EIATTR_MIN_STACK_SIZE
	.align		4
.L_5:
        /*0024*/ 	.byte	0x04, 0x12
        /*0026*/ 	.short	(.L_7 - .L_6)
	.align		4
.L_6:
        /*0028*/ 	.word	index@(_Z6kernelPdS_m)
        /*002c*/ 	.word	0x00000000
.L_7:


//--------------------- .nv.compat                --------------------------
	.section	.nv.compat,"",@"SHT_CUDA_COMPAT_INFO"
	.align	4
        /*0000*/ 	.byte	0x02, 0x09, 0x00, 0x00, 0x02, 0x02, 0x01, 0x00, 0x02, 0x05, 0x05, 0x00, 0x03, 0x07, 0x01, 0x01
        /*0010*/ 	.byte	0x02, 0x03, 0x00, 0x00, 0x02, 0x06, 0x01, 0x00, 0x04, 0x0b, 0x08, 0x00, 0x01, 0x00, 0x00, 0x00
        /*0020*/ 	.byte	0x00, 0x00, 0x00, 0x00


//--------------------- .nv.info._Z6kernelPdS_m   --------------------------
	.section	.nv.info._Z6kernelPdS_m,"",@"SHT_CUDA_INFO"
	.sectionflags	@""
	.align	4


	//----- nvinfo : EIATTR_CUDA_API_VERSION
	.align		4
        /*0000*/ 	.byte	0x04, 0x37
        /*0002*/ 	.short	(.L_9 - .L_8)
.L_8:
        /*0004*/ 	.word	0x00000082


	//----- nvinfo : EIATTR_KPARAM_INFO
	.align		4
.L_9:
        /*0008*/ 	.byte	0x04, 0x17
        /*000a*/ 	.short	(.L_11 - .L_10)
.L_10:
        /*000c*/ 	.word	0x00000000
        /*0010*/ 	.short	0x0002
        /*0012*/ 	.short	0x0010
        /*0014*/ 	.byte	0x00, 0xf0, 0x21, 0x00


	//----- nvinfo : EIATTR_KPARAM_INFO
	.align		4
.L_11:
        /*0018*/ 	.byte	0x04, 0x17
        /*001a*/ 	.short	(.L_13 - .L_12)
.L_12:
        /*001c*/ 	.word	0x00000000
        /*0020*/ 	.short	0x0001
        /*0022*/ 	.short	0x0008
        /*0024*/ 	.byte	0x00, 0xf5, 0x21, 0x00


	//----- nvinfo : EIATTR_KPARAM_INFO
	.align		4
.L_13:
        /*0028*/ 	.byte	0x04, 0x17
        /*002a*/ 	.short	(.L_15 - .L_14)
.L_14:
        /*002c*/ 	.word	0x00000000
        /*0030*/ 	.short	0x0000
        /*0032*/ 	.short	0x0000
        /*0034*/ 	.byte	0x00, 0xf5, 0x21, 0x00


	//----- nvinfo : EIATTR_SPARSE_MMA_MASK
	.align		4
.L_15:
        /*0038*/ 	.byte	0x03, 0x50
        /*003a*/ 	.short	0x0000


	//----- nvinfo : EIATTR_MAXREG_COUNT
	.align		4
        /*003c*/ 	.byte	0x03, 0x1b
        /*003e*/ 	.short	0x00ff


	//----- nvinfo : EIATTR_MERCURY_ISA_VERSION
	.align		4
        /*0040*/ 	.byte	0x03, 0x5f
        /*0042*/ 	.short	0x0101


	//----- nvinfo : EIATTR_VRC_CTA_INIT_COUNT
	.align		4
        /*0044*/ 	.byte	0x02, 0x4a
	.zero		1
	.zero		1


	//----- nvinfo : EIATTR_EXIT_INSTR_OFFSETS
	.align		4
        /*0048*/ 	.byte	0x04, 0x1c
        /*004a*/ 	.short	(.L_17 - .L_16)


	//   ....[0]....
.L_16:
        /*004c*/ 	.word	0x00000150


	//   ....[1]....
        /*0050*/ 	.word	0x000007b0


	//----- nvinfo : EIATTR_CRS_STACK_SIZE
	.align		4
.L_17:
        /*0054*/ 	.byte	0x04, 0x1e
        /*0056*/ 	.short	(.L_19 - .L_18)
.L_18:
        /*0058*/ 	.word	0x00000000


	//----- nvinfo : EIATTR_CBANK_PARAM_SIZE
	.align		4
.L_19:
        /*005c*/ 	.byte	0x03, 0x19
        /*005e*/ 	.short	0x0018


	//----- nvinfo : EIATTR_PARAM_CBANK
	.align		4
        /*0060*/ 	.byte	0x04, 0x0a
        /*0062*/ 	.short	(.L_21 - .L_20)
	.align		4
.L_20:
        /*0064*/ 	.word	index@(.nv.constant0._Z6kernelPdS_m)
        /*0068*/ 	.short	0x0380
        /*006a*/ 	.short	0x0018


	//----- nvinfo : EIATTR_SW_WAR
	.align		4
.L_21:
        /*006c*/ 	.byte	0x04, 0x36
        /*006e*/ 	.short	(.L_23 - .L_22)
.L_22:
        /*0070*/ 	.word	0x00000008
.L_23:


//--------------------- .nv.callgraph             --------------------------
	.section	.nv.callgraph,"",@"SHT_CUDA_CALLGRAPH"
	.align	4
	.sectionentsize	8
	.align		4
        /*0000*/ 	.word	0x00000000
	.align		4
        /*0004*/ 	.word	0xffffffff
	.align		4
        /*0008*/ 	.word	0x00000000
	.align		4
        /*000c*/ 	.word	0xfffffffe
	.align		4
        /*0010*/ 	.word	0x00000000
	.align		4
        /*0014*/ 	.word	0xfffffffd
	.align		4
        /*0018*/ 	.word	0x00000000
	.align		4
        /*001c*/ 	.word	0xfffffffc


//--------------------- .text._Z6kernelPdS_m      --------------------------
	.section	.text._Z6kernelPdS_m,"ax",@progbits
	.align	128
        .global         _Z6kernelPdS_m
        .type           _Z6kernelPdS_m,@function
        .size           _Z6kernelPdS_m,(.L_x_7 - _Z6kernelPdS_m)
        .other          _Z6kernelPdS_m,@"STO_CUDA_ENTRY STV_DEFAULT"
_Z6kernelPdS_m:
.text._Z6kernelPdS_m:
[----:B------:R-:W-:Y:S01]  /*0000*/  LDC R1, c[0x0][0x37c] ;  /* 0x0000df00ff017b82 */ /* 0x000fe20000000800 */
[----:B------:R-:W0:Y:S07]  /*0010*/  S2R R0, SR_TID.X ;  /* 0x0000000000007919 */ /* 0x000e2e0000002100 */
[----:B------:R-:W0:Y:S01]  /*0020*/  LDC R7, c[0x0][0x360] ;  /* 0x0000d800ff077b82 */ /* 0x000e220000000800 */
[----:B------:R-:W1:Y:S01]  /*0030*/  LDCU.64 UR6, c[0x0][0x390] ;  /* 0x00007200ff0677ac */ /* 0x000e620008000a00 */
[----:B------:R-:W2:Y:S06]  /*0040*/  S2R R5, SR_TID.Y ;  /* 0x0000000000057919 */ /* 0x000eac0000002200 */
[----:B------:R-:W0:Y:S08]  /*0050*/  S2UR UR4, SR_CTAID.X ;  /* 0x00000000000479c3 */ /* 0x000e300000002500 */
[----:B------:R-:W2:Y:S08]  /*0060*/  S2UR UR5, SR_CTAID.Y ;  /* 0x00000000000579c3 */ /* 0x000eb00000002600 */
[----:B------:R-:W2:Y:S01]  /*0070*/  LDC R4, c[0x0][0x364] ;  /* 0x0000d900ff047b82 */ /* 0x000ea20000000800 */
[----:B0-----:R-:W-:Y:S01]  /*0080*/  IMAD R7, R7, UR4, R0 ;  /* 0x0000000407077c24 */ /* 0x001fe2000f8e0200 */
[----:B-1----:R-:W-:-:S04]  /*0090*/  UIADD3 UR4, UP0, UPT, UR6, -0x1, URZ ;  /* 0xffffffff06047890 */ /* 0x002fc8000ff1e0ff */
[----:B------:R-:W-:Y:S01]  /*00a0*/  SHF.R.S32.HI R0, RZ, 0x1f, R7 ;  /* 0x0000001fff007819 */ /* 0x000fe20000011407 */
[----:B--2---:R-:W-:Y:S01]  /*00b0*/  IMAD R4, R4, UR5, R5 ;  /* 0x0000000504047c24 */ /* 0x004fe2000f8e0205 */
[----:B------:R-:W-:-:S04]  /*00c0*/  UIADD3.X UR5, UPT, UPT, UR7, -0x1, URZ, UP0, !UPT ;  /* 0xffffffff07057890 */ /* 0x000fc800087fe4ff */
[----:B------:R-:W-:-:S04]  /*00d0*/  ISETP.GT.U32.AND P0, PT, R7, R4, PT ;  /* 0x000000040700720c */ /* 0x000fc80003f04070 */
[----:B------:R-:W-:-:S04]  /*00e0*/  ISETP.GT.U32.AND.EX P0, PT, R0, RZ, PT, P0 ;  /* 0x000000ff0000720c */ /* 0x000fc80003f04100 */
[----:B------:R-:W-:Y:S02]  /*00f0*/  SEL R2, R7, R4, P0 ;  /* 0x0000000407027207 */ /* 0x000fe40000000000 */
[----:B------:R-:W-:Y:S02]  /*0100*/  SEL R0, R0, RZ, P0 ;  /* 0x000000ff00007207 */ /* 0x000fe40000000000 */
[----:B------:R-:W-:-:S04]  /*0110*/  ISETP.GE.U32.AND P0, PT, R2, UR4, PT ;  /* 0x0000000402007c0c */ /* 0x000fc8000bf06070 */
[----:B------:R-:W-:-:S04]  /*0120*/  ISETP.GE.U32.AND.EX P0, PT, R0, UR5, PT, P0 ;  /* 0x0000000500007c0c */ /* 0x000fc8000bf06100 */
[----:B------:R-:W-:-:S04]  /*0130*/  ISETP.LT.OR P0, PT, R7, 0x1, P0 ;  /* 0x000000010700780c */ /* 0x000fc80000701670 */
[----:B------:R-:W-:-:S13]  /*0140*/  ISETP.EQ.OR P0, PT, R4, RZ, P0 ;  /* 0x000000ff0400720c */ /* 0x000fda0000702670 */
[----:B------:R-:W-:Y:S05]  /*0150*/  @P0 EXIT ;  /* 0x000000000000094d */ /* 0x000fea0003800000 */
[----:B------:R-:W0:Y:S01]  /*0160*/  LDCU.64 UR4, c[0x0][0x380] ;  /* 0x00007000ff0477ac */ /* 0x000e220008000a00 */
[----:B------:R-:W-:Y:S02]  /*0170*/  VIADD R3, R7, 0xffffffff ;  /* 0xffffffff07037836 */ /* 0x000fe40000000000 */
[----:B------:R-:W-:Y:S01]  /*0180*/  IMAD.MOV.U32 R5, RZ, RZ, RZ ;  /* 0x000000ffff057224 */ /* 0x000fe200078e00ff */
[----:B------:R-:W1:Y:S01]  /*0190*/  LDCU.64 UR12, c[0x0][0x358] ;  /* 0x00006b00ff0c77ac */ /* 0x000e620008000a00 */
[----:B------:R-:W-:Y:S02]  /*01a0*/  VIADD R8, R4, 0xffffffff ;  /* 0xffffffff04087836 */ /* 0x000fe40000000000 */
[----:B------:R-:W-:Y:S02]  /*01b0*/  IMAD.MOV.U32 R9, RZ, RZ, RZ ;  /* 0x000000ffff097224 */ /* 0x000fe400078e00ff */
[C---:B------:R-:W-:Y:S02]  /*01c0*/  IMAD R13, R3.reuse, UR7, RZ ;  /* 0x00000007030d7c24 */ /* 0x040fe4000f8e02ff */
[----:B------:R-:W-:-:S04]  /*01d0*/  IMAD.WIDE.U32 R10, R3, UR6, R4 ;  /* 0x00000006030a7c25 */ /* 0x000fc8000f8e0004 */
[----:B------:R-:W-:Y:S01]  /*01e0*/  IMAD.WIDE.U32 R2, R3, UR6, R8 ;  /* 0x0000000603027c25 */ /* 0x000fe2000f8e0008 */
[----:B0-----:R-:W-:-:S03]  /*01f0*/  LEA R20, P1, R10, UR4, 0x3 ;  /* 0x000000040a147c11 */ /* 0x001fc6000f8218ff */
[----:B------:R-:W-:Y:S01]  /*0200*/  IMAD.IADD R3, R3, 0x1, R13 ;  /* 0x0000000103037824 */ /* 0x000fe200078e020d */
[C---:B------:R-:W-:Y:S01]  /*0210*/  LEA R14, P0, R2.reuse, UR4, 0x3 ;  /* 0x00000004020e7c11 */ /* 0x040fe2000f8018ff */
[----:B------:R-:W-:Y:S02]  /*0220*/  IMAD.IADD R11, R13, 0x1, R11 ;  /* 0x000000010d0b7824 */ /* 0x000fe400078e020b */
[C---:B------:R-:W-:Y:S01]  /*0230*/  IMAD R25, R7.reuse, UR7, RZ ;  /* 0x0000000707197c24 */ /* 0x040fe2000f8e02ff */
[----:B------:R-:W-:Y:S01]  /*0240*/  LEA.HI.X R15, R2, UR5, R3, 0x3, P0 ;  /* 0x00000005020f7c11 */ /* 0x000fe200080f1c03 */
[----:B------:R-:W-:Y:S01]  /*0250*/  IMAD.WIDE.U32 R18, R7, UR6, R8 ;  /* 0x0000000607127c25 */ /* 0x000fe2000f8e0008 */
[----:B------:R-:W-:-:S04]  /*0260*/  LEA.HI.X R21, R10, UR5, R11, 0x3, P1 ;  /* 0x000000050a157c11 */ /* 0x000fc800088f1c0b */
[----:B-1----:R-:W2:Y:S04]  /*0270*/  LDG.E.64 R14, desc[UR12][R14.64] ;  /* 0x0000000c0e0e7981 */ /* 0x002ea8000c1e1b00 */
[----:B------:R-:W2:Y:S01]  /*0280*/  LDG.E.64 R12, desc[UR12][R20.64] ;  /* 0x0000000c140c7981 */ /* 0x000ea2000c1e1b00 */
[----:B------:R-:W-:Y:S01]  /*0290*/  IMAD.IADD R11, R19, 0x1, R25 ;  /* 0x00000001130b7824 */ /* 0x000fe200078e0219 */
[C---:B------:R-:W-:Y:S02]  /*02a0*/  LEA R10, P0, R18.reuse, UR4, 0x3 ;  /* 0x00000004120a7c11 */ /* 0x040fe4000f8018ff */
[----:B------:R0:W3:Y:S01]  /*02b0*/  LDG.E.64 R2, desc[UR12][R20.64+0x8] ;  /* 0x0000080c14027981 */ /* 0x0000e2000c1e1b00 */
[----:B------:R-:W-:Y:S01]  /*02c0*/  IMAD.WIDE.U32 R16, R7, UR6, R4 ;  /* 0x0000000607107c25 */ /* 0x000fe2000f8e0004 */
[----:B------:R-:W-:-:S04]  /*02d0*/  LEA.HI.X R11, R18, UR5, R11, 0x3, P0 ;  /* 0x00000005120b7c11 */ /* 0x000fc800080f1c0b */
[----:B------:R-:W-:Y:S02]  /*02e0*/  IADD3 R17, PT, PT, R25, R17, RZ ;  /* 0x0000001119117210 */ /* 0x000fe40007ffe0ff */
[C---:B------:R-:W-:Y:S01]  /*02f0*/  LEA R18, P0, R16.reuse, UR4, 0x3 ;  /* 0x0000000410127c11 */ /* 0x040fe2000f8018ff */
[----:B------:R-:W4:Y:S01]  /*0300*/  LDG.E.64 R10, desc[UR12][R10.64] ;  /* 0x0000000c0a0a7981 */ /* 0x000f22000c1e1b00 */
[----:B------:R-:W-:Y:S02]  /*0310*/  VIADD R23, R7, 0x1 ;  /* 0x0000000107177836 */ /* 0x000fe40000000000 */
[----:B------:R-:W-:Y:S02]  /*0320*/  LEA.HI.X R19, R16, UR5, R17, 0x3, P0 ;  /* 0x0000000510137c11 */ /* 0x000fe400080f1c11 */
[----:B------:R-:W-:-:S03]  /*0330*/  IMAD.WIDE.U32 R24, R23, UR6, R8 ;  /* 0x0000000617187c25 */ /* 0x000fc6000f8e0008 */
[----:B------:R-:W5:Y:S01]  /*0340*/  LDG.E.64 R8, desc[UR12][R18.64] ;  /* 0x0000000c12087981 */ /* 0x000f62000c1e1b00 */
[----:B------:R-:W-:Y:S01]  /*0350*/  IMAD R27, R23, UR7, RZ ;  /* 0x00000007171b7c24 */ /* 0x000fe2000f8e02ff */
[----:B0-----:R-:W-:Y:S02]  /*0360*/  LEA R20, P0, R24, UR4, 0x3 ;  /* 0x0000000418147c11 */ /* 0x001fe4000f8018ff */
[----:B------:R-:W5:Y:S01]  /*0370*/  LDG.E.64 R16, desc[UR12][R18.64+0x8] ;  /* 0x0000080c12107981 */ /* 0x000f62000c1e1b00 */
[----:B------:R-:W-:Y:S02]  /*0380*/  IMAD.IADD R25, R25, 0x1, R27 ;  /* 0x0000000119197824 */ /* 0x000fe400078e021b */
[----:B------:R-:W-:-:S03]  /*0390*/  IMAD.WIDE.U32 R22, R23, UR6, R4 ;  /* 0x0000000617167c25 */ /* 0x000fc6000f8e0004 */
[----:B------:R-:W-:Y:S01]  /*03a0*/  LEA.HI.X R21, R24, UR5, R25, 0x3, P0 ;  /* 0x0000000518157c11 */ /* 0x000fe200080f1c19 */
[----:B------:R-:W-:Y:S01]  /*03b0*/  IMAD.IADD R5, R27, 0x1, R23 ;  /* 0x000000011b057824 */ /* 0x000fe200078e0217 */
[----:B------:R-:W-:-:S04]  /*03c0*/  LEA R26, P0, R22, UR4, 0x3 ;  /* 0x00000004161a7c11 */ /* 0x000fc8000f8018ff */
[----:B------:R-:W5:Y:S01]  /*03d0*/  LDG.E.64 R20, desc[UR12][R20.64] ;  /* 0x0000000c14147981 */ /* 0x000f62000c1e1b00 */
[----:B------:R-:W-:-:S05]  /*03e0*/  LEA.HI.X R27, R22, UR5, R5, 0x3, P0 ;  /* 0x00000005161b7c11 */ /* 0x000fca00080f1c05 */
[----:B------:R-:W5:Y:S04]  /*03f0*/  LDG.E.64 R24, desc[UR12][R26.64] ;  /* 0x0000000c1a187981 */ /* 0x000f68000c1e1b00 */
[----:B------:R-:W5:Y:S01]  /*0400*/  LDG.E.64 R22, desc[UR12][R26.64+0x8] ;  /* 0x0000080c1a167981 */ /* 0x000f62000c1e1b00 */
[----:B------:R-:W-:Y:S01]  /*0410*/  BSSY.RECONVERGENT B0, `(.L_x_0) ;  /* 0x000001e000007945 */ /* 0x000fe20003800200 */
[----:B------:R-:W-:Y:S01]  /*0420*/  IMAD R4, R7, UR6, R4 ;  /* 0x0000000607047c24 */ /* 0x000fe2000f8e0204 */
[----:B--2---:R-:W-:Y:S01]  /*0430*/  DADD R14, R14, R12 ;  /* 0x000000000e0e7229 */ /* 0x004fe2000000000c */
[----:B------:R-:W0:Y:S07]  /*0440*/  MUFU.RCP64H R13, 9 ;  /* 0x40220000000d7908 */ /* 0x000e2e0000001800 */
[----:B---3--:R-:W-:Y:S01]  /*0450*/  DADD R2, R14, R2 ;  /* 0x000000000e027229 */ /* 0x008fe20000000002 */
[----:B------:R-:W-:-:S07]  /*0460*/  IMAD.MOV.U32 R12, RZ, RZ, 0x1 ;  /* 0x00000001ff0c7424 */ /* 0x000fce00078e00ff */
[----:B----4-:R-:W-:Y:S01]  /*0470*/  DADD R10, R2, R10 ;  /* 0x00000000020a7229 */ /* 0x010fe2000000000a */
[----:B------:R-:W-:Y:S02]  /*0480*/  IMAD.MOV.U32 R2, RZ, RZ, 0x0 ;  /* 0x00000000ff027424 */ /* 0x000fe400078e00ff */
[----:B------:R-:W-:-:S05]  /*0490*/  IMAD.MOV.U32 R3, RZ, RZ, 0x40220000 ;  /* 0x40220000ff037424 */ /* 0x000fca00078e00ff */
[----:B-----5:R-:W-:Y:S02]  /*04a0*/  DADD R8, R10, R8 ;  /* 0x000000000a087229 */ /* 0x020fe40000000008 */
[----:B0-----:R-:W-:-:S06]  /*04b0*/  DFMA R14, R12, -R2, 1 ;  /* 0x3ff000000c0e742b */ /* 0x001fcc0000000802 */
[----:B------:R-:W-:Y:S02]  /*04c0*/  DADD R8, R8, R16 ;  /* 0x0000000008087229 */ /* 0x000fe40000000010 */
[----:B------:R-:W-:-:S06]  /*04d0*/  DFMA R14, R14, R14, R14 ;  /* 0x0000000e0e0e722b */ /* 0x000fcc000000000e */
[----:B------:R-:W-:Y:S02]  /*04e0*/  DADD R8, R8, R20 ;  /* 0x0000000008087229 */ /* 0x000fe40000000014 */
[----:B------:R-:W-:-:S06]  /*04f0*/  DFMA R14, R12, R14, R12 ;  /* 0x0000000e0c0e722b */ /* 0x000fcc000000000c */
[----:B------:R-:W-:Y:S02]  /*0500*/  DADD R8, R8, R24 ;  /* 0x0000000008087229 */ /* 0x000fe40000000018 */
[----:B------:R-:W-:-:S06]  /*0510*/  DFMA R2, R14, -R2, 1 ;  /* 0x3ff000000e02742b */ /* 0x000fcc0000000802 */
[----:B------:R-:W-:Y:S02]  /*0520*/  DADD R8, R8, R22 ;  /* 0x0000000008087229 */ /* 0x000fe40000000016 */
[----:B------:R-:W-:-:S08]  /*0530*/  DFMA R2, R14, R2, R14 ;  /* 0x000000020e02722b */ /* 0x000fd0000000000e */
[----:B------:R-:W-:-:S08]  /*0540*/  DMUL R10, R8, R2 ;  /* 0x00000002080a7228 */ /* 0x000fd00000000000 */
[----:B------:R-:W-:-:S08]  /*0550*/  DFMA R12, R10, -9, R8 ;  /* 0xc02200000a0c782b */ /* 0x000fd00000000008 */
[----:B------:R-:W-:Y:S01]  /*0560*/  DFMA R2, R2, R12, R10 ;  /* 0x0000000c0202722b */ /* 0x000fe2000000000a */
[----:B------:R-:W-:-:S09]  /*0570*/  FSETP.GEU.AND P1, PT, |R9|, 6.5827683646048100446e-37, PT ;  /* 0x036000000900780b */ /* 0x000fd20003f2e200 */
[----:B------:R-:W-:-:S05]  /*0580*/  FFMA R0, RZ, 2.53125, R3 ;  /* 0x40220000ff007823 */ /* 0x000fca0000000003 */
[----:B------:R-:W-:-:S13]  /*0590*/  FSETP.GT.AND P0, PT, |R0|, 1.469367938527859385e-39, PT ;  /* 0x001000000000780b */ /* 0x000fda0003f04200 */
[----:B------:R-:W-:Y:S05]  /*05a0*/  @P0 BRA P1, `(.L_x_1) ;  /* 0x0000000000100947 */ /* 0x000fea0000800000 */
[----:B------:R-:W-:-:S07]  /*05b0*/  MOV R0, 0x5d0 ;  /* 0x000005d000007802 */ /* 0x000fce0000000f00 */
[----:B------:R-:W-:Y:S05]  /*05c0*/  CALL.REL.NOINC `($__internal_0_$__cuda_sm20_div_rn_f64_full) ;  /* 0x00000000007c7944 */ /* 0x000fea0003c00000 */
[----:B------:R-:W-:Y:S01]  /*05d0*/  IMAD.MOV.U32 R2, RZ, RZ, R12 ;  /* 0x000000ffff027224 */ /* 0x000fe200078e000c */
[----:B------:R-:W-:-:S07]  /*05e0*/  MOV R3, R13 ;  /* 0x0000000d00037202 */ /* 0x000fce0000000f00 */
.L_x_1:
[----:B------:R-:W-:Y:S05]  /*05f0*/  BSYNC.RECONVERGENT B0 ;  /* 0x0000000000007941 */ /* 0x000fea0003800200 */
.L_x_0:
[----:B------:R-:W0:Y:S01]  /*0600*/  LDCU.64 UR10, c[0x0][0x390] ;  /* 0x00007200ff0a77ac */ /* 0x000e220008000a00 */
[----:B------:R-:W1:Y:S01]  /*0610*/  LDC.64 R6, c[0x0][0x388] ;  /* 0x0000e200ff067b82 */ /* 0x000e620000000a00 */
[----:B------:R-:W-:Y:S01]  /*0620*/  IMAD.MOV.U32 R10, RZ, RZ, 0x0 ;  /* 0x00000000ff0a7424 */ /* 0x000fe200078e00ff */
[----:B------:R-:W2:Y:S01]  /*0630*/  LDCU.64 UR8, c[0x0][0x388] ;  /* 0x00007100ff0877ac */ /* 0x000ea20008000a00 */
[----:B------:R-:W-:Y:S01]  /*0640*/  IMAD.MOV.U32 R11, RZ, RZ, 0x408f4000 ;  /* 0x408f4000ff0b7424 */ /* 0x000fe200078e00ff */
[----:B0-----:R-:W-:Y:S02]  /*0650*/  USHF.R.U64 UR4, UR10, 0x1, UR11 ;  /* 0x000000010a047899 */ /* 0x001fe4000800120b */
[----:B------:R-:W-:Y:S02]  /*0660*/  USHF.R.U32.HI UR5, URZ, 0x1, UR11 ;  /* 0x00000001ff057899 */ /* 0x000fe4000801160b */
[----:B------:R-:W-:Y:S01]  /*0670*/  UIADD3 UR6, UP0, UPT, UR4, -0x1, URZ ;  /* 0xffffffff04067890 */ /* 0x000fe2000ff1e0ff */
[----:B-1----:R-:W-:-:S03]  /*0680*/  IMAD.WIDE R4, R4, 0x8, R6 ;  /* 0x0000000804047825 */ /* 0x002fc600078e0206 */
[----:B------:R-:W-:Y:S02]  /*0690*/  UIADD3.X UR7, UPT, UPT, UR5, -0x1, URZ, UP0, !UPT ;  /* 0xffffffff05077890 */ /* 0x000fe400087fe4ff */
[----:B------:R-:W-:Y:S02]  /*06a0*/  UIMAD.WIDE.U32 UR4, UR6, UR10, UR4 ;  /* 0x0000000a060472a5 */ /* 0x000fe4000f8e0004 */
[----:B------:R-:W-:Y:S01]  /*06b0*/  UIMAD UR7, UR7, UR10, URZ ;  /* 0x0000000a070772a4 */ /* 0x000fe2000f8e02ff */
[----:B------:R-:W-:Y:S03]  /*06c0*/  STG.E.64 desc[UR12][R4.64], R2 ;  /* 0x0000000204007986 */ /* 0x000fe6000c101b0c */
[----:B------:R-:W-:Y:S02]  /*06d0*/  UIMAD UR7, UR6, UR11, UR7 ;  /* 0x0000000b060772a4 */ /* 0x000fe4000f8e0207 */
[----:B--2---:R-:W-:-:S02]  /*06e0*/  ULEA UR6, UP0, UR4, UR8, 0x3 ;  /* 0x0000000804067291 */ /* 0x004fc4000f8018ff */
[----:B------:R-:W-:Y:S02]  /*06f0*/  UIADD3 UR5, UPT, UPT, UR5, UR7, URZ ;  /* 0x0000000705057290 */ /* 0x000fe4000fffe0ff */
[----:B------:R-:W-:Y:S02]  /*0700*/  ULEA UR7, UP1, UR10, UR6, 0x3 ;  /* 0x000000060a077291 */ /* 0x000fe4000f8218ff */
[----:B------:R-:W-:Y:S01]  /*0710*/  ULEA.HI.X UR4, UR4, UR9, UR5, 0x3, UP0 ;  /* 0x0000000904047291 */ /* 0x000fe200080f1c05 */
[----:B------:R-:W-:-:S03]  /*0720*/  IMAD.U32 R8, RZ, RZ, UR6 ;  /* 0x00000006ff087e24 */ /* 0x000fc6000f8e00ff */
[----:B------:R-:W-:Y:S01]  /*0730*/  ULEA.HI.X UR5, UR10, UR4, UR11, 0x3, UP1 ;  /* 0x000000040a057291 */ /* 0x000fe200088f1c0b */
[----:B------:R-:W-:Y:S02]  /*0740*/  IMAD.U32 R6, RZ, RZ, UR7 ;  /* 0x00000007ff067e24 */ /* 0x000fe4000f8e00ff */
[----:B------:R-:W-:-:S03]  /*0750*/  IMAD.U32 R9, RZ, RZ, UR4 ;  /* 0x00000004ff097e24 */ /* 0x000fc6000f8e00ff */
[----:B------:R-:W-:Y:S02]  /*0760*/  IMAD.U32 R7, RZ, RZ, UR5 ;  /* 0x00000005ff077e24 */ /* 0x000fe4000f8e00ff */
[----:B------:R-:W-:Y:S04]  /*0770*/  STG.E.64 desc[UR12][R8.64+-0x8], R10 ;  /* 0xfffff80a08007986 */ /* 0x000fe8000c101b0c */
[----:B------:R-:W-:Y:S04]  /*0780*/  STG.E.64 desc[UR12][R6.64+-0x8], R10 ;  /* 0xfffff80a06007986 */ /* 0x000fe8000c101b0c */
[----:B------:R-:W-:Y:S04]  /*0790*/  STG.E.64 desc[UR12][R8.64], R10 ;  /* 0x0000000a08007986 */ /* 0x000fe8000c101b0c */
[----:B------:R-:W-:Y:S01]  /*07a0*/  STG.E.64 desc[UR12][R6.64], R10 ;  /* 0x0000000a06007986 */ /* 0x000fe2000c101b0c */
[----:B------:R-:W-:Y:S05]  /*07b0*/  EXIT ;  /* 0x000000000000794d */ /* 0x000fea0003800000 */
        .weak           $__internal_0_$__cuda_sm20_div_rn_f64_full
        .type           $__internal_0_$__cuda_sm20_div_rn_f64_full,@function
        .size           $__internal_0_$__cuda_sm20_div_rn_f64_full,(.L_x_7 - $__internal_0_$__cuda_sm20_div_rn_f64_full)
$__internal_0_$__cuda_sm20_div_rn_f64_full:
[----:B------:R-:W-:Y:S02]  /*07c0*/  IMAD.MOV.U32 R3, RZ, RZ, 0x3ff20000 ;  /* 0x3ff20000ff037424 */ /* 0x000fe400078e00ff */
[----:B------:R-:W-:Y:S02]  /*07d0*/  HFMA2 R2, -RZ, RZ, 0, 0 ;  /* 0x00000000ff027431 */ /* 0x000fe400000001ff */
[----:B------:R-:W-:Y:S01]  /*07e0*/  IMAD.MOV.U32 R10, RZ, RZ, 0x1 ;  /* 0x00000001ff0a7424 */ /* 0x000fe200078e00ff */
[----:B------:R-:W-:Y:S01]  /*07f0*/  BSSY.RECONVERGENT B1, `(.L_x_2) ;  /* 0x000004a000017945 */ /* 0x000fe20003800200 */
[----:B------:R-:W0:Y:S01]  /*0800*/  MUFU.RCP64H R11, R3 ;  /* 0x00000003000b7308 */ /* 0x000e220000001800 */
[----:B------:R-:W-:Y:S02]  /*0810*/  IMAD.MOV.U32 R7, RZ, RZ, R9 ;  /* 0x000000ffff077224 */ /* 0x000fe400078e0009 */
[----:B------:R-:W-:Y:S02]  /*0820*/  IMAD.MOV.U32 R6, RZ, RZ, R8 ;  /* 0x000000ffff067224 */ /* 0x000fe400078e0008 */
[----:B------:R-:W-:Y:S01]  /*0830*/  IMAD.MOV.U32 R8, RZ, RZ, 0x1ca00000 ;  /* 0x1ca00000ff087424 */ /* 0x000fe200078e00ff */
[C---:B------:R-:W-:Y:S01]  /*0840*/  FSETP.GEU.AND P1, PT, |R7|.reuse, 1.469367938527859385e-39, PT ;  /* 0x001000000700780b */ /* 0x040fe20003f2e200 */
[----:B------:R-:W-:Y:S01]  /*0850*/  IMAD.MOV.U32 R19, RZ, RZ, 0x40200000 ;  /* 0x40200000ff137424 */ /* 0x000fe200078e00ff */
[----:B------:R-:W-:-:S03]  /*0860*/  LOP3.LUT R5, R7, 0x7ff00000, RZ, 0xc0, !PT ;  /* 0x7ff0000007057812 */ /* 0x000fc600078ec0ff */
[----:B------:R-:W-:Y:S01]  /*0870*/  VIADD R20, R19, 0xffffffff ;  /* 0xffffffff13147836 */ /* 0x000fe20000000000 */
[----:B------:R-:W-:Y:S01]  /*0880*/  ISETP.GE.U32.AND P0, PT, R5, 0x40200000, PT ;  /* 0x402000000500780c */ /* 0x000fe20003f06070 */
[----:B------:R-:W-:Y:S01]  /*0890*/  IMAD.MOV.U32 R18, RZ, RZ, R5 ;  /* 0x000000ffff127224 */ /* 0x000fe200078e0005 */
[----:B0-----:R-:W-:-:S08]  /*08a0*/  DFMA R12, R10, -R2, 1 ;  /* 0x3ff000000a0c742b */ /* 0x001fd00000000802 */
[----:B------:R-:W-:-:S08]  /*08b0*/  DFMA R12, R12, R12, R12 ;  /* 0x0000000c0c0c722b */ /* 0x000fd0000000000c */
[----:B------:R-:W-:Y:S01]  /*08c0*/  DFMA R14, R10, R12, R10 ;  /* 0x0000000c0a0e722b */ /* 0x000fe2000000000a */
[----:B------:R-:W-:Y:S01]  /*08d0*/  SEL R13, R8, 0x63400000, !P0 ;  /* 0x63400000080d7807 */ /* 0x000fe20004000000 */
[----:B------:R-:W-:-:S03]  /*08e0*/  IMAD.MOV.U32 R8, RZ, RZ, R6 ;  /* 0x000000ffff087224 */ /* 0x000fc600078e0006 */
[C-C-:B------:R-:W-:Y:S02]  /*08f0*/  @!P1 LOP3.LUT R10, R13.reuse, 0x80000000, R7.reuse, 0xf8, !PT ;  /* 0x800000000d0a9812 */ /* 0x140fe400078ef807 */
[----:B------:R-:W-:Y:S01]  /*0900*/  LOP3.LUT R9, R13, 0x800fffff, R7, 0xf8, !PT ;  /* 0x800fffff0d097812 */ /* 0x000fe200078ef807 */
[----:B------:R-:W-:Y:S01]  /*0910*/  DFMA R16, R14, -R2, 1 ;  /* 0x3ff000000e10742b */ /* 0x000fe20000000802 */
[----:B------:R-:W-:Y:S02]  /*0920*/  @!P1 LOP3.LUT R11, R10, 0x100000, RZ, 0xfc, !PT ;  /* 0x001000000a0b9812 */ /* 0x000fe400078efcff */
[----:B------:R-:W-:-:S05]  /*0930*/  @!P1 MOV R10, RZ ;  /* 0x000000ff000a9202 */ /* 0x000fca0000000f00 */
[----:B------:R-:W-:Y:S02]  /*0940*/  DFMA R16, R14, R16, R14 ;  /* 0x000000100e10722b */ /* 0x000fe4000000000e */
[----:B------:R-:W-:-:S08]  /*0950*/  @!P1 DFMA R8, R8, 2, -R10 ;  /* 0x400000000808982b */ /* 0x000fd0000000080a */
[----:B------:R-:W-:Y:S02]  /*0960*/  DMUL R10, R16, R8 ;  /* 0x00000008100a7228 */ /* 0x000fe40000000000 */
[----:B------:R-:W-:-:S05]  /*0970*/  @!P1 LOP3.LUT R18, R9, 0x7ff00000, RZ, 0xc0, !PT ;  /* 0x7ff0000009129812 */ /* 0x000fca00078ec0ff */
[----:B------:R-:W-:Y:S01]  /*0980*/  VIADD R12, R18, 0xffffffff ;  /* 0xffffffff120c7836 */ /* 0x000fe20000000000 */
[----:B------:R-:W-:-:S04]  /*0990*/  DFMA R14, R10, -R2, R8 ;  /* 0x800000020a0e722b */ /* 0x000fc80000000008 */
[----:B------:R-:W-:-:S04]  /*09a0*/  ISETP.GT.U32.AND P0, PT, R12, 0x7feffffe, PT ;  /* 0x7feffffe0c00780c */ /* 0x000fc80003f04070 */
[----:B------:R-:W-:Y:S01]  /*09b0*/  ISETP.GT.U32.OR P0, PT, R20, 0x7feffffe, P0 ;  /* 0x7feffffe1400780c */ /* 0x000fe20000704470 */
[----:B------:R-:W-:-:S12]  /*09c0*/  DFMA R10, R16, R14, R10 ;  /* 0x0000000e100a722b */ /* 0x000fd8000000000a */
[----:B------:R-:W-:Y:S05]  /*09d0*/  @P0 BRA `(.L_x_3) ;  /* 0x0000000000680947 */ /* 0x000fea0003800000 */
[----:B------:R-:W-:-:S05]  /*09e0*/  IMAD.MOV.U32 R6, RZ, RZ, 0x40200000 ;  /* 0x40200000ff067424 */ /* 0x000fca00078e00ff */
[----:B------:R-:W-:-:S04]  /*09f0*/  VIADDMNMX R5, R5, -R6, 0xb9600000, !PT ;  /* 0xb960000005057446 */ /* 0x000fc80007800906 */
[----:B------:R-:W-:-:S05]  /*0a00*/  VIMNMX R6, PT, PT, R5, 0x46a00000, PT ;  /* 0x46a0000005067848 */ /* 0x000fca0003fe0100 */
[----:B------:R-:W-:Y:S02]  /*0a10*/  IMAD.IADD R5, R6, 0x1, -R13 ;  /* 0x0000000106057824 */ /* 0x000fe400078e0a0d */
[----:B------:R-:W-:-:S03]  /*0a20*/  IMAD.MOV.U32 R6, RZ, RZ, RZ ;  /* 0x000000ffff067224 */ /* 0x000fc600078e00ff */
[----:B------:R-:W-:-:S06]  /*0a30*/  IADD3 R7, PT, PT, R5, 0x7fe00000, RZ ;  /* 0x7fe0000005077810 */ /* 0x000fcc0007ffe0ff */
[----:B------:R-:W-:-:S10]  /*0a40*/  DMUL R12, R10, R6 ;  /* 0x000000060a0c7228 */ /* 0x000fd40000000000 */
[----:B------:R-:W-:-:S13]  /*0a50*/  FSETP.GTU.AND P0, PT, |R13|, 1.469367938527859385e-39, PT ;  /* 0x001000000d00780b */ /* 0x000fda0003f0c200 */
[----:B------:R-:W-:Y:S05]  /*0a60*/  @P0 BRA `(.L_x_4) ;  /* 0x0000000000880947 */ /* 0x000fea0003800000 */
[----:B------:R-:W-:Y:S01]  /*0a70*/  DFMA R2, R10, -R2, R8 ;  /* 0x800000020a02722b */ /* 0x000fe20000000008 */
[----:B------:R-:W-:-:S09]  /*0a80*/  IMAD.MOV.U32 R6, RZ, RZ, RZ ;  /* 0x000000ffff067224 */ /* 0x000fd200078e00ff */
[C---:B------:R-:W-:Y:S02]  /*0a90*/  FSETP.NEU.AND P0, PT, R3.reuse, RZ, PT ;  /* 0x000000ff0300720b */ /* 0x040fe40003f0d000 */
[----:B------:R-:W-:-:S04]  /*0aa0*/  LOP3.LUT R2, R3, 0x40220000, RZ, 0x3c, !PT ;  /* 0x4022000003027812 */ /* 0x000fc800078e3cff */
[----:B------:R-:W-:-:S04]  /*0ab0*/  LOP3.LUT R9, R2, 0x80000000, RZ, 0xc0, !PT ;  /* 0x8000000002097812 */ /* 0x000fc800078ec0ff */
[----:B------:R-:W-:-:S03]  /*0ac0*/  LOP3.LUT R7, R9, R7, RZ, 0xfc, !PT ;  /* 0x0000000709077212 */ /* 0x000fc600078efcff */
[----:B------:R-:W-:Y:S05]  /*0ad0*/  @!P0 BRA `(.L_x_4) ;  /* 0x00000000006c8947 */ /* 0x000fea0003800000 */
[----:B------:R-:W-:Y:S01]  /*0ae0*/  IMAD.MOV R3, RZ, RZ, -R5 ;  /* 0x000000ffff037224 */ /* 0x000fe200078e0a05 */
[----:B------:R-:W-:Y:S01]  /*0af0*/  DMUL.RP R6, R10, R6 ;  /* 0x000000060a067228 */ /* 0x000fe20000008000 */
[----:B------:R-:W-:Y:S01]  /*0b00*/  IMAD.MOV.U32 R2, RZ, RZ, RZ ;  /* 0x000000ffff027224 */ /* 0x000fe200078e00ff */
[----:B------:R-:W-:-:S05]  /*0b10*/  IADD3 R5, PT, PT, -R5, -0x43300000, RZ ;  /* 0xbcd0000005057810 */ /* 0x000fca0007ffe1ff */
[----:B------:R-:W-:-:S03]  /*0b20*/  DFMA R2, R12, -R2, R10 ;  /* 0x800000020c02722b */ /* 0x000fc6000000000a */
[----:B------:R-:W-:-:S07]  /*0b30*/  LOP3.LUT R9, R7, R9, RZ, 0x3c, !PT ;  /* 0x0000000907097212 */ /* 0x000fce00078e3cff */
[----:B------:R-:W-:-:S04]  /*0b40*/  FSETP.NEU.AND P0, PT, |R3|, R5, PT ;  /* 0x000000050300720b */ /* 0x000fc80003f0d200 */
[----:B------:R-:W-:Y:S02]  /*0b50*/  FSEL R12, R6, R12, !P0 ;  /* 0x0000000c060c7208 */ /* 0x000fe40004000000 */
[----:B------:R-:W-:Y:S01]  /*0b60*/  FSEL R13, R9, R13, !P0 ;  /* 0x0000000d090d7208 */ /* 0x000fe20004000000 */
[----:B------:R-:W-:Y:S06]  /*0b70*/  BRA `(.L_x_4) ;  /* 0x0000000000447947 */ /* 0x000fec0003800000 */
.L_x_3:
[----:B------:R-:W-:-:S14]  /*0b80*/  DSETP.NAN.AND P0, PT, R6, R6, PT ;  /* 0x000000060600722a */ /* 0x000fdc0003f08000 */
[----:B------:R-:W-:Y:S05]  /*0b90*/  @P0 BRA `(.L_x_5) ;  /* 0x0000000000340947 */ /* 0x000fea0003800000 */
[----:B------:R-:W-:Y:S01]  /*0ba0*/  ISETP.NE.AND P0, PT, R18, R19, PT ;  /* 0x000000131200720c */ /* 0x000fe20003f05270 */
[----:B------:R-:W-:Y:S02]  /*0bb0*/  IMAD.MOV.U32 R12, RZ, RZ, 0x0 ;  /* 0x00000000ff0c7424 */ /* 0x000fe400078e00ff */
[----:B------:R-:W-:-:S10]  /*0bc0*/  IMAD.MOV.U32 R13, RZ, RZ, -0x80000 ;  /* 0xfff80000ff0d7424 */ /* 0x000fd400078e00ff */
[----:B------:R-:W-:Y:S05]  /*0bd0*/  @!P0 BRA `(.L_x_4) ;  /* 0x00000000002c8947 */ /* 0x000fea0003800000 */
[----:B------:R-:W-:Y:S02]  /*0be0*/  ISETP.NE.AND P0, PT, R18, 0x7ff00000, PT ;  /* 0x7ff000001200780c */ /* 0x000fe40003f05270 */
[----:B------:R-:W-:Y:S02]  /*0bf0*/  LOP3.LUT R6, R7, 0x40220000, RZ, 0x3c, !PT ;  /* 0x4022000007067812 */ /* 0x000fe400078e3cff */
[----:B------:R-:W-:Y:S02]  /*0c00*/  ISETP.EQ.OR P0, PT, R19, RZ, !P0 ;  /* 0x000000ff1300720c */ /* 0x000fe40004702670 */
[----:B------:R-:W-:-:S11]  /*0c10*/  LOP3.LUT R13, R6, 0x80000000, RZ, 0xc0, !PT ;  /* 0x80000000060d7812 */ /* 0x000fd600078ec0ff */
[----:B------:R-:W-:Y:S02]  /*0c20*/  @P0 LOP3.LUT R2, R13, 0x7ff00000, RZ, 0xfc, !PT ;  /* 0x7ff000000d020812 */ /* 0x000fe400078efcff */
[----:B------:R-:W-:Y:S01]  /*0c30*/  @!P0 MOV R12, RZ ;  /* 0x000000ff000c8202 */ /* 0x000fe20000000f00 */
[----:B------:R-:W-:Y:S02]  /*0c40*/  @P0 IMAD.MOV.U32 R12, RZ, RZ, RZ ;  /* 0x000000ffff0c0224 */ /* 0x000fe400078e00ff */
[----:B------:R-:W-:Y:S01]  /*0c50*/  @P0 IMAD.MOV.U32 R13, RZ, RZ, R2 ;  /* 0x000000ffff0d0224 */ /* 0x000fe200078e0002 */
[----:B------:R-:W-:Y:S06]  /*0c60*/  BRA `(.L_x_4) ;  /* 0x0000000000087947 */ /* 0x000fec0003800000 */
.L_x_5:
[----:B------:R-:W-:Y:S01]  /*0c70*/  LOP3.LUT R13, R7, 0x80000, RZ, 0xfc, !PT ;  /* 0x00080000070d7812 */ /* 0x000fe200078efcff */
[----:B------:R-:W-:-:S07]  /*0c80*/  IMAD.MOV.U32 R12, RZ, RZ, R6 ;  /* 0x000000ffff0c7224 */ /* 0x000fce00078e0006 */
.L_x_4:
[----:B------:R-:W-:Y:S05]  /*0c90*/  BSYNC.RECONVERGENT B1 ;  /* 0x0000000000017941 */ /* 0x000fea0003800200 */
.L_x_2:
[----:B------:R-:W-:Y:S02]  /*0ca0*/  IMAD.MOV.U32 R2, RZ, RZ, R0 ;  /* 0x000000ffff027224 */ /* 0x000fe400078e0000 */
[----:B------:R-:W-:-:S04]  /*0cb0*/  IMAD.MOV.U32 R3, RZ, RZ, 0x0 ;  /* 0x00000000ff037424 */ /* 0x000fc800078e00ff */
[----:B------:R-:W-:Y:S05]  /*0cc0*/  RET.REL.NODEC R2 `(_Z6kernelPdS_m) ;  /* 0xfffffff002cc7950 */ /* 0x000fea0003c3ffff */
.L_x_6:
[----:B------:R-:W-:-:S00]  /*0cd0*/  BRA `(.L_x_6) ;  /* 0xfffffffc00fc7947 */ /* 0x000fc0000383ffff */
[----:B------:R-:W-:-:S00]  /*0ce0*/  NOP ;  /* 0x0000000000007918 */ /* 0x000fc00000000000 */
        /* <DEDUP_REMOVED lines=9> */
.L_x_7:


//--------------------- .nv.shared.reserved.0     --------------------------
	.section	.nv.shared.reserved.0,"aw",@nobits
	.weak		__nv_reservedSMEM_offset_0_alias
	.size		__nv_reservedSMEM_offset_0_alias, 0, 64
	.other		__nv_reservedSMEM_offset_0_alias,@"STO_CUDA_RESERVED_SHARED STV_DEFAULT"
__nv_reservedSMEM_offset_0_alias:
	.zero		0
	.zero		64


//--------------------- .nv.constant0._Z6kernelPdS_m --------------------------
	.section	.nv.constant0._Z6kernelPdS_m,"a",@progbits
	.sectionflags	@""
	.align	4
.nv.constant0._Z6kernelPdS_m:
	.zero		920


//--------------------- SYMBOLS --------------------------

	.type		.nv.reservedSmem.offset0,@object
	.size		.nv.reservedSmem.offset0,0x4
